	.headerflags	@"EF_CUDA_TEXMODE_UNIFIED EF_CUDA_64BIT_ADDRESS EF_CUDA_ACCELERATORS EF_CUDA_SM90 EF_CUDA_VIRTUAL_SM(EF_CUDA_SM90)"
	.elftype	@"ET_EXEC"


//--------------------- .nv.info                  --------------------------
	.section	.nv.info,"",@"SHT_CUDA_INFO"
	.align	4


	//----- nvinfo : EIATTR_REGCOUNT
	.align		4
        /*0000*/ 	.byte	0x04, 0x2f
        /*0002*/ 	.short	(.L_1 - .L_0)
	.align		4
.L_0:
        /*0004*/ 	.word	index@(triton_poi_fused_cat_view_10)
        /*0008*/ 	.word	0x0000000a


	//----- nvinfo : EIATTR_MIN_STACK_SIZE
	.align		4
.L_1:
        /*000c*/ 	.byte	0x04, 0x12
        /*000e*/ 	.short	(.L_3 - .L_2)
	.align		4
.L_2:
        /*0010*/ 	.word	index@(triton_poi_fused_cat_view_10)
        /*0014*/ 	.word	0x00000000


	//----- nvinfo : EIATTR_FRAME_SIZE
	.align		4
.L_3:
        /*0018*/ 	.byte	0x04, 0x11
        /*001a*/ 	.short	(.L_5 - .L_4)
	.align		4
.L_4:
        /*001c*/ 	.word	index@(triton_poi_fused_cat_view_10)
        /*0020*/ 	.word	0x00000000


	//----- nvinfo : EIATTR_MIN_STACK_SIZE
	.align		4
.L_5:
        /*0024*/ 	.byte	0x04, 0x12
        /*0026*/ 	.short	(.L_7 - .L_6)
	.align		4
.L_6:
        /*0028*/ 	.word	index@(triton_poi_fused_cat_view_10)
        /*002c*/ 	.word	0x00000000
.L_7:


//--------------------- .nv.info.triton_poi_fused_cat_view_10 --------------------------
	.section	.nv.info.triton_poi_fused_cat_view_10,"",@"SHT_CUDA_INFO"
	.sectionflags	@""
	.align	4


	//----- nvinfo : EIATTR_CUDA_API_VERSION
	.align		4
        /*0000*/ 	.byte	0x04, 0x37
        /*0002*/ 	.short	(.L_9 - .L_8)
.L_8:
        /*0004*/ 	.word	0x0000007c


	//----- nvinfo : EIATTR_KPARAM_INFO
	.align		4
.L_9:
        /*0008*/ 	.byte	0x04, 0x17
        /*000a*/ 	.short	(.L_11 - .L_10)
.L_10:
        /*000c*/ 	.word	0x00000000
        /*0010*/ 	.short	0x0002
        /*0012*/ 	.short	0x0010
        /*0014*/ 	.byte	0x00, 0xf0, 0x11, 0x00


	//----- nvinfo : EIATTR_KPARAM_INFO
	.align		4
.L_11:
        /*0018*/ 	.byte	0x04, 0x17
        /*001a*/ 	.short	(.L_13 - .L_12)
.L_12:
        /*001c*/ 	.word	0x00000000
        /*0020*/ 	.short	0x0001
        /*0022*/ 	.short	0x0008
        /*0024*/ 	.byte	0x00, 0xf4, 0x21, 0x00


	//----- nvinfo : EIATTR_KPARAM_INFO
	.align		4
.L_13:
        /*0028*/ 	.byte	0x04, 0x17
        /*002a*/ 	.short	(.L_15 - .L_14)
.L_14:
        /*002c*/ 	.word	0x00000000
        /*0030*/ 	.short	0x0000
        /*0032*/ 	.short	0x0000
        /*0034*/ 	.byte	0x00, 0xf4, 0x21, 0x00


	//----- nvinfo : EIATTR_SPARSE_MMA_MASK
	.align		4
.L_15:
        /*0038*/ 	.byte	0x03, 0x50
        /*003a*/ 	.short	0x0000


	//----- nvinfo : EIATTR_MAXREG_COUNT
	.align		4
        /*003c*/ 	.byte	0x03, 0x1b
        /*003e*/ 	.short	0x00ff


	//----- nvinfo : EIATTR_EXIT_INSTR_OFFSETS
	.align		4
        /*0040*/ 	.byte	0x04, 0x1c
        /*0042*/ 	.short	(.L_17 - .L_16)


	//   ....[0]....
.L_16:
        /*0044*/ 	.word	0x00000100


	//   ....[1]....
        /*0048*/ 	.word	0x00000120


	//----- nvinfo : EIATTR_REQNTID
	.align		4
.L_17:
        /*004c*/ 	.byte	0x04, 0x10
        /*004e*/ 	.short	(.L_19 - .L_18)
.L_18:
        /*0050*/ 	.word	0x00000080
        /*0054*/ 	.word	0x00000001
        /*0058*/ 	.word	0x00000001


	//----- nvinfo : EIATTR_CRS_STACK_SIZE
	.align		4
.L_19:
        /*005c*/ 	.byte	0x04, 0x1e
        /*005e*/ 	.short	(.L_21 - .L_20)
.L_20:
        /*0060*/ 	.word	0x00000000


	//----- nvinfo : EIATTR_CBANK_PARAM_SIZE
	.align		4
.L_21:
        /*0064*/ 	.byte	0x03, 0x19
        /*0066*/ 	.short	0x0014


	//----- nvinfo : EIATTR_PARAM_CBANK
	.align		4
        /*0068*/ 	.byte	0x04, 0x0a
        /*006a*/ 	.short	(.L_23 - .L_22)
	.align		4
.L_22:
        /*006c*/ 	.word	index@(.nv.constant0.triton_poi_fused_cat_view_10)
        /*0070*/ 	.short	0x0210
        /*0072*/ 	.short	0x0014


	//----- nvinfo : EIATTR_SW_WAR
	.align		4
.L_23:
        /*0074*/ 	.byte	0x04, 0x36
        /*0076*/ 	.short	(.L_25 - .L_24)
.L_24:
        /*0078*/ 	.word	0x00000008
.L_25:


//--------------------- .nv.callgraph             --------------------------
	.section	.nv.callgraph,"",@"SHT_CUDA_CALLGRAPH"
	.align	4
	.sectionentsize	8
	.align		4
        /*0000*/ 	.word	0x00000000
	.align		4
        /*0004*/ 	.word	0xffffffff
	.align		4
        /*0008*/ 	.word	0x00000000
	.align		4
        /*000c*/ 	.word	0xfffffffe
	.align		4
        /*0010*/ 	.word	0x00000000
	.align		4
        /*0014*/ 	.word	0xfffffffd
	.align		4
        /*0018*/ 	.word	0x00000000
	.align		4
        /*001c*/ 	.word	0xfffffffc


//--------------------- .text.triton_poi_fused_cat_view_10 --------------------------
	.section	.text.triton_poi_fused_cat_view_10,"ax",@progbits
	.align	128
        .global         triton_poi_fused_cat_view_10
        .type           triton_poi_fused_cat_view_10,@function
        .size           triton_poi_fused_cat_view_10,(.L_x_3 - triton_poi_fused_cat_view_10)
        .other          triton_poi_fused_cat_view_10,@"STO_CUDA_ENTRY STV_DEFAULT"
triton_poi_fused_cat_view_10:
.text.triton_poi_fused_cat_view_10:
[----:B------:R-:W0:Y:S02]  /*0000*/  LDC R1, c[0x0][0x28] ;  /* 0x00000a00ff017b82 */ /* 0x000e240000000800 */
[----:B------:R-:W1:Y:S01]  /*0010*/  S2R R0, SR_TID.X ;  /* 0x0000000000007919 */ /* 0x000e620000002100 */
[----:B------:R-:W2:Y:S01]  /*0020*/  LDC.64 R4, c[0x0][0x218] ;  /* 0x00008600ff047b82 */ /* 0x000ea20000000a00 */
[----:B------:R-:W-:Y:S01]  /*0030*/  ULDC.64 UR4, c[0x0][0x208] ;  /* 0x0000820000047ab9 */ /* 0x000fe20000000a00 */
[----:B------:R-:W-:Y:S01]  /*0040*/  BSSY B0, `(.L_x_0) ;  /* 0x000000b000007945 */ /* 0x000fe20003800000 */
[----:B------:R-:W3:Y:S01]  /*0050*/  S2R R7, SR_CTAID.X ;  /* 0x0000000000077919 */ /* 0x000ee20000002500 */
[----:B------:R-:W-:Y:S01]  /*0060*/  HFMA2.MMA R3, -RZ, RZ, 0, 0 ;  /* 0x00000000ff037435 */ /* 0x000fe200000001ff */
[----:B-1----:R-:W-:-:S04]  /*0070*/  LOP3.LUT R0, R0, 0x7f, RZ, 0xc0, !PT ;  /* 0x0000007f00007812 */ /* 0x002fc800078ec0ff */
[----:B---3--:R-:W-:-:S04]  /*0080*/  LEA R7, R7, R0, 0x7 ;  /* 0x0000000007077211 */ /* 0x008fc800078e38ff */
[C---:B------:R-:W-:Y:S01]  /*0090*/  ISETP.GE.AND P0, PT, R7.reuse, 0x900, PT ;  /* 0x000009000700780c */ /* 0x040fe20003f06270 */
[----:B--2---:R-:W-:-:S12]  /*00a0*/  IMAD.WIDE R4, R7, 0x4, R4 ;  /* 0x0000000407047825 */ /* 0x004fd800078e0204 */
[----:B------:R-:W-:Y:S05]  /*00b0*/  @P0 BRA `(.L_x_1) ;  /* 0x00000000000c0947 */ /* 0x000fea0003800000 */
[----:B------:R-:W1:Y:S02]  /*00c0*/  LDC.64 R2, c[0x0][0x210] ;  /* 0x00008400ff027b82 */ /* 0x000e640000000a00 */
[----:B-1----:R-:W-:-:S06]  /*00d0*/  IMAD.WIDE R2, R7, 0x4, R2 ;  /* 0x0000000407027825 */ /* 0x002fcc00078e0202 */
[----:B------:R1:W5:Y:S02]  /*00e0*/  LDG.E R3, desc[UR4][R2.64] ;  /* 0x0000000402037981 */ /* 0x000364000c1e1900 */
.L_x_1:
[----:B------:R-:W-:Y:S05]  /*00f0*/  BSYNC B0 ;  /* 0x0000000000007941 */ /* 0x000fea0003800000 */
.L_x_0:
[----:B------:R-:W-:Y:S05]  /*0100*/  @P0 EXIT ;  /* 0x000000000000094d */ /* 0x000fea0003800000 */
[----:B-----5:R-:W-:Y:S01]  /*0110*/  STG.E desc[UR4][R4.64], R3 ;  /* 0x0000000304007986 */ /* 0x020fe2000c101904 */
[----:B------:R-:W-:Y:S05]  /*0120*/  EXIT ;  /* 0x000000000000794d */ /* 0x000fea0003800000 */
.L_x_2:
[----:B------:R-:W-:-:S00]  /*0130*/  BRA `(.L_x_2) ;  /* 0xfffffffc00fc7947 */ /* 0x000fc0000383ffff */
[----:B------:R-:W-:-:S00]  /*0140*/  NOP ;  /* 0x0000000000007918 */ /* 0x000fc00000000000 */
        /* <DEDUP_REMOVED lines=11> */
.L_x_3:


//--------------------- .nv.constant0.triton_poi_fused_cat_view_10 --------------------------
	.section	.nv.constant0.triton_poi_fused_cat_view_10,"a",@progbits
	.sectionflags	@""
	.align	4
.nv.constant0.triton_poi_fused_cat_view_10:
	.zero		548
